	.headerflags	@"EF_CUDA_TEXMODE_UNIFIED EF_CUDA_64BIT_ADDRESS EF_CUDA_SM86 EF_CUDA_VIRTUAL_SM(EF_CUDA_SM86)"
	.elftype	@"ET_EXEC"


//--------------------- .nv.info                  --------------------------
	.section	.nv.info,"",@"SHT_CUDA_INFO"
	.align	4


	//----- nvinfo : EIATTR_REGCOUNT
	.align		4
        /*0000*/ 	.byte	0x04, 0x2f
        /*0002*/ 	.short	(.L_5 - .L_4)
	.align		4
.L_4:
        /*0004*/ 	.word	index@(triton_red_fused__to_copy_add_embedding_mean_mul_pow_rsqrt_7)
        /*0008*/ 	.word	0x0000001e


	//----- nvinfo : EIATTR_MIN_STACK_SIZE
	.align		4
.L_5:
        /*000c*/ 	.byte	0x04, 0x12
        /*000e*/ 	.short	(.L_7 - .L_6)
	.align		4
.L_6:
        /*0010*/ 	.word	index@(triton_red_fused__to_copy_add_embedding_mean_mul_pow_rsqrt_7)
        /*0014*/ 	.word	0x00000000


	//----- nvinfo : EIATTR_FRAME_SIZE
	.align		4
.L_7:
        /*0018*/ 	.byte	0x04, 0x11
        /*001a*/ 	.short	(.L_9 - .L_8)
	.align		4
.L_8:
        /*001c*/ 	.word	index@(triton_red_fused__to_copy_add_embedding_mean_mul_pow_rsqrt_7)
        /*0020*/ 	.word	0x00000000


	//----- nvinfo : EIATTR_MIN_STACK_SIZE
	.align		4
.L_9:
        /*0024*/ 	.byte	0x04, 0x12
        /*0026*/ 	.short	(.L_11 - .L_10)
	.align		4
.L_10:
        /*0028*/ 	.word	index@(triton_red_fused__to_copy_add_embedding_mean_mul_pow_rsqrt_7)
        /*002c*/ 	.word	0x00000000
.L_11:


//--------------------- .nv.info.triton_red_fused__to_copy_add_embedding_mean_mul_pow_rsqrt_7 --------------------------
	.section	.nv.info.triton_red_fused__to_copy_add_embedding_mean_mul_pow_rsqrt_7,"",@"SHT_CUDA_INFO"
	.sectionflags	@""
	.align	4


	//----- nvinfo : EIATTR_CUDA_API_VERSION
	.align		4
        /*0000*/ 	.byte	0x04, 0x37
        /*0002*/ 	.short	(.L_13 - .L_12)
.L_12:
        /*0004*/ 	.word	0x0000007c


	//----- nvinfo : EIATTR_SW2861232_WAR
	.align		4
.L_13:
        /*0008*/ 	.byte	0x01, 0x35
	.zero		2


	//----- nvinfo : EIATTR_PARAM_CBANK
	.align		4
        /*000c*/ 	.byte	0x04, 0x0a
        /*000e*/ 	.short	(.L_15 - .L_14)
	.align		4
.L_14:
        /*0010*/ 	.word	index@(.nv.constant0.triton_red_fused__to_copy_add_embedding_mean_mul_pow_rsqrt_7)
        /*0014*/ 	.short	0x0160
        /*0016*/ 	.short	0x0040


	//----- nvinfo : EIATTR_CBANK_PARAM_SIZE
	.align		4
.L_15:
        /*0018*/ 	.byte	0x03, 0x19
        /*001a*/ 	.short	0x0040


	//----- nvinfo : EIATTR_KPARAM_INFO
	.align		4
        /*001c*/ 	.byte	0x04, 0x17
        /*001e*/ 	.short	(.L_17 - .L_16)
.L_16:
        /*0020*/ 	.word	0x00000000
        /*0024*/ 	.short	0x0008
        /*0026*/ 	.short	0x0038
        /*0028*/ 	.byte	0x00, 0xf4, 0x21, 0x00


	//----- nvinfo : EIATTR_KPARAM_INFO
	.align		4
.L_17:
        /*002c*/ 	.byte	0x04, 0x17
        /*002e*/ 	.short	(.L_19 - .L_18)
.L_18:
        /*0030*/ 	.word	0x00000000
        /*0034*/ 	.short	0x0007
        /*0036*/ 	.short	0x0034
        /*0038*/ 	.byte	0x00, 0xf0, 0x11, 0x00


	//----- nvinfo : EIATTR_KPARAM_INFO
	.align		4
.L_19:
        /*003c*/ 	.byte	0x04, 0x17
        /*003e*/ 	.short	(.L_21 - .L_20)
.L_20:
        /*0040*/ 	.word	0x00000000
        /*0044*/ 	.short	0x0006
        /*0046*/ 	.short	0x0030
        /*0048*/ 	.byte	0x00, 0xf0, 0x11, 0x00


	//----- nvinfo : EIATTR_KPARAM_INFO
	.align		4
.L_21:
        /*004c*/ 	.byte	0x04, 0x17
        /*004e*/ 	.short	(.L_23 - .L_22)
.L_22:
        /*0050*/ 	.word	0x00000000
        /*0054*/ 	.short	0x0005
        /*0056*/ 	.short	0x0028
        /*0058*/ 	.byte	0x00, 0xf4, 0x21, 0x00


	//----- nvinfo : EIATTR_KPARAM_INFO
	.align		4
.L_23:
        /*005c*/ 	.byte	0x04, 0x17
        /*005e*/ 	.short	(.L_25 - .L_24)
.L_24:
        /*0060*/ 	.word	0x00000000
        /*0064*/ 	.short	0x0004
        /*0066*/ 	.short	0x0020
        /*0068*/ 	.byte	0x00, 0xf4, 0x21, 0x00


	//----- nvinfo : EIATTR_KPARAM_INFO
	.align		4
.L_25:
        /*006c*/ 	.byte	0x04, 0x17
        /*006e*/ 	.short	(.L_27 - .L_26)
.L_26:
        /*0070*/ 	.word	0x00000000
        /*0074*/ 	.short	0x0003
        /*0076*/ 	.short	0x0018
        /*0078*/ 	.byte	0x00, 0xf4, 0x21, 0x00


	//----- nvinfo : EIATTR_KPARAM_INFO
	.align		4
.L_27:
        /*007c*/ 	.byte	0x04, 0x17
        /*007e*/ 	.short	(.L_29 - .L_28)
.L_28:
        /*0080*/ 	.word	0x00000000
        /*0084*/ 	.short	0x0002
        /*0086*/ 	.short	0x0010
        /*0088*/ 	.byte	0x00, 0xf4, 0x21, 0x00


	//----- nvinfo : EIATTR_KPARAM_INFO
	.align		4
.L_29:
        /*008c*/ 	.byte	0x04, 0x17
        /*008e*/ 	.short	(.L_31 - .L_30)
.L_30:
        /*0090*/ 	.word	0x00000000
        /*0094*/ 	.short	0x0001
        /*0096*/ 	.short	0x0008
        /*0098*/ 	.byte	0x00, 0xf4, 0x21, 0x00


	//----- nvinfo : EIATTR_KPARAM_INFO
	.align		4
.L_31:
        /*009c*/ 	.byte	0x04, 0x17
        /*009e*/ 	.short	(.L_33 - .L_32)
.L_32:
        /*00a0*/ 	.word	0x00000000
        /*00a4*/ 	.short	0x0000
        /*00a6*/ 	.short	0x0000
        /*00a8*/ 	.byte	0x00, 0xf4, 0x21, 0x00


	//----- nvinfo : EIATTR_MAXREG_COUNT
	.align		4
.L_33:
        /*00ac*/ 	.byte	0x03, 0x1b
        /*00ae*/ 	.short	0x00ff


	//----- nvinfo : EIATTR_EXTERNS
	.align		4
        /*00b0*/ 	.byte	0x04, 0x0f
        /*00b2*/ 	.short	(.L_35 - .L_34)


	//   ....[0]....
	.align		4
.L_34:
        /*00b4*/ 	.word	index@(__assertfail)


	//----- nvinfo : EIATTR_COOP_GROUP_MASK_REGIDS
	.align		4
.L_35:
        /*00b8*/ 	.byte	0x04, 0x29
        /*00ba*/ 	.short	(.L_37 - .L_36)


	//   ....[0]....
.L_36:
        /*00bc*/ 	.word	0xffffffff


	//----- nvinfo : EIATTR_COOP_GROUP_INSTR_OFFSETS
	.align		4
.L_37:
        /*00c0*/ 	.byte	0x04, 0x28
        /*00c2*/ 	.short	(.L_39 - .L_38)


	//   ....[0]....
.L_38:
        /*00c4*/ 	.word	0x000008d0


	//----- nvinfo : EIATTR_SYSCALL_OFFSETS
	.align		4
.L_39:
        /*00c8*/ 	.byte	0x04, 0x46
        /*00ca*/ 	.short	(.L_41 - .L_40)


	//   ....[0]....
.L_40:
        /*00cc*/ 	.word	0x00000e80


	//----- nvinfo : EIATTR_EXIT_INSTR_OFFSETS
	.align		4
.L_41:
        /*00d0*/ 	.byte	0x04, 0x1c
        /*00d2*/ 	.short	(.L_43 - .L_42)


	//   ....[0]....
.L_42:
        /*00d4*/ 	.word	0x00000d50


	//----- nvinfo : EIATTR_REQNTID
	.align		4
.L_43:
        /*00d8*/ 	.byte	0x04, 0x10
        /*00da*/ 	.short	(.L_45 - .L_44)
.L_44:
        /*00dc*/ 	.word	0x00000080
        /*00e0*/ 	.word	0x00000001
        /*00e4*/ 	.word	0x00000001


	//----- nvinfo : EIATTR_CRS_STACK_SIZE
	.align		4
.L_45:
        /*00e8*/ 	.byte	0x04, 0x1e
        /*00ea*/ 	.short	(.L_47 - .L_46)
.L_46:
        /*00ec*/ 	.word	0x00000000
.L_47:


//--------------------- .nv.callgraph             --------------------------
	.section	.nv.callgraph,"",@"SHT_CUDA_CALLGRAPH"
	.align	4
	.sectionentsize	8
	.align		4
        /*0000*/ 	.word	0x00000000
	.align		4
        /*0004*/ 	.word	0xffffffff
	.align		4
        /*0008*/ 	.word	index@(triton_red_fused__to_copy_add_embedding_mean_mul_pow_rsqrt_7)
	.align		4
        /*000c*/ 	.word	index@(__assertfail)
	.align		4
        /*0010*/ 	.word	0x00000000
	.align		4
        /*0014*/ 	.word	0xfffffffe
	.align		4
        /*0018*/ 	.word	0x00000000
	.align		4
        /*001c*/ 	.word	0xfffffffd
	.align		4
        /*0020*/ 	.word	0x00000000
	.align		4
        /*0024*/ 	.word	0xfffffffc


//--------------------- .nv.rel.action            --------------------------
	.section	.nv.rel.action,"",@"SHT_CUDA_RELOCINFO"
	.align	8
	.sectionentsize	8
        /*0000*/ 	.byte	0x73, 0x00, 0x00, 0x00, 0x00, 0x00, 0x00, 0x00, 0x00, 0x00, 0x00, 0x11, 0x25, 0x00, 0x05, 0x36


//--------------------- .nv.constant4             --------------------------
	.section	.nv.constant4,"a",@progbits
	.align	8
	.align		8
.nv.constant4:
        /*0000*/ 	.dword	__assertfail
	.align		8
        /*0008*/ 	.dword	assertFunc_0
	.align		8
        /*0010*/ 	.dword	assertFile_0
	.align		8
        /*0018*/ 	.dword	assertMessage_0
	.align		8
        /*0020*/ 	.dword	_$_str


//--------------------- .nv.constant0.triton_red_fused__to_copy_add_embedding_mean_mul_pow_rsqrt_7 --------------------------
	.section	.nv.constant0.triton_red_fused__to_copy_add_embedding_mean_mul_pow_rsqrt_7,"a",@progbits
	.sectionflags	@""
	.align	4
.nv.constant0.triton_red_fused__to_copy_add_embedding_mean_mul_pow_rsqrt_7:
	.zero		416


//--------------------- .text.triton_red_fused__to_copy_add_embedding_mean_mul_pow_rsqrt_7 --------------------------
	.section	.text.triton_red_fused__to_copy_add_embedding_mean_mul_pow_rsqrt_7,"ax",@progbits
	.sectionflags	@"SHF_BARRIERS=1"
	.sectioninfo	@"SHI_REGISTERS=30"
	.align	128
        .global         triton_red_fused__to_copy_add_embedding_mean_mul_pow_rsqrt_7
        .type           triton_red_fused__to_copy_add_embedding_mean_mul_pow_rsqrt_7,@function
        .size           triton_red_fused__to_copy_add_embedding_mean_mul_pow_rsqrt_7,(.L_x_4 - triton_red_fused__to_copy_add_embedding_mean_mul_pow_rsqrt_7)
        .other          triton_red_fused__to_copy_add_embedding_mean_mul_pow_rsqrt_7,@"STO_CUDA_ENTRY STV_DEFAULT"
triton_red_fused__to_copy_add_embedding_mean_mul_pow_rsqrt_7:
.text.triton_red_fused__to_copy_add_embedding_mean_mul_pow_rsqrt_7:
[----:B------:R-:W-:Y:S02]  /*0000*/  IMAD.MOV.U32 R1, RZ, RZ, c[0x0][0x28] ;  /* 0x00000a00ff017624 */ /* 0x000fe400078e00ff */
[----:B------:R-:W0:Y:S01]  /*0010*/  S2R R4, SR_TID.X ;  /* 0x0000000000047919 */ /* 0x000e220000002100 */
[----:B------:R-:W1:Y:S01]  /*0020*/  S2UR UR4, SR_CTAID.X ;  /* 0x00000000000479c3 */ /* 0x000e620000002500 */
[----:B------:R-:W-:Y:S01]  /*0030*/  IMAD.MOV.U32 R14, RZ, RZ, 0x8 ;  /* 0x00000008ff0e7424 */ /* 0x000fe200078e00ff */
[----:B------:R-:W-:Y:S01]  /*0040*/  CS2R R12, SRZ ;  /* 0x00000000000c7805 */ /* 0x000fe2000001ff00 */
[----:B------:R-:W-:Y:S01]  /*0050*/  ULDC.64 UR6, c[0x0][0x118] ;  /* 0x0000460000067ab9 */ /* 0x000fe20000000a00 */
[----:B0-----:R-:W-:Y:S01]  /*0060*/  SHF.R.U32.HI R0, RZ, 0x3, R4 ;  /* 0x00000003ff007819 */ /* 0x001fe20000011604 */
[----:B-1----:R-:W-:-:S03]  /*0070*/  USHF.L.U32 UR4, UR4, 0x6, URZ ;  /* 0x0000000604047899 */ /* 0x002fc6000800063f */
[----:B------:R-:W-:-:S04]  /*0080*/  SGXT.U32 R0, R0, 0x4 ;  /* 0x000000040000781a */ /* 0x000fc80000000000 */
[----:B------:R-:W-:-:S04]  /*0090*/  LOP3.LUT R18, R0, UR4, RZ, 0xfc, !PT ;  /* 0x0000000400127c12 */ /* 0x000fc8000f8efcff */
[C---:B------:R-:W-:Y:S01]  /*00a0*/  ISETP.GE.AND P0, PT, R18.reuse, 0x200, PT ;  /* 0x000002001200780c */ /* 0x040fe20003f06270 */
[C---:B------:R-:W-:Y:S01]  /*00b0*/  IMAD.WIDE R16, R18.reuse, R14, c[0x0][0x160] ;  /* 0x0000580012107625 */ /* 0x040fe200078e020e */
[C---:B------:R-:W-:Y:S02]  /*00c0*/  LOP3.LUT R20, R18.reuse, 0x10, RZ, 0xfc, !PT ;  /* 0x0000001012147812 */ /* 0x040fe400078efcff */
[----:B------:R-:W-:Y:S02]  /*00d0*/  LOP3.LUT R22, R18, 0x20, RZ, 0xfc, !PT ;  /* 0x0000002012167812 */ /* 0x000fe400078efcff */
[----:B------:R-:W-:Y:S01]  /*00e0*/  ISETP.GE.AND P1, PT, R20, 0x200, PT ;  /* 0x000002001400780c */ /* 0x000fe20003f26270 */
[----:B------:R-:W-:-:S06]  /*00f0*/  CS2R R10, SRZ ;  /* 0x00000000000a7805 */ /* 0x000fcc000001ff00 */
[----:B------:R0:W2:Y:S01]  /*0100*/  @!P0 LDG.E.EL.64 R12, [R16.64] ;  /* 0x00000006100c8981 */ /* 0x0000a2000c2e1b00 */
[----:B------:R-:W-:Y:S02]  /*0110*/  ISETP.GE.AND P0, PT, R22, 0x200, PT ;  /* 0x000002001600780c */ /* 0x000fe40003f06270 */
[----:B------:R-:W-:Y:S02]  /*0120*/  LOP3.LUT R0, R18, 0x30, RZ, 0xfc, !PT ;  /* 0x0000003012007812 */ /* 0x000fe400078efcff */
[----:B------:R-:W-:Y:S01]  /*0130*/  SHF.R.U32.HI R5, RZ, 0x1, R4 ;  /* 0x00000001ff057819 */ /* 0x000fe20000011604 */
[----:B------:R0:W3:Y:S01]  /*0140*/  @!P1 LDG.E.EL.64 R10, [R16.64+0x80] ;  /* 0x00008006100a9981 */ /* 0x0000e2000c2e1b00 */
[----:B------:R-:W-:Y:S01]  /*0150*/  CS2R R8, SRZ ;  /* 0x0000000000087805 */ /* 0x000fe2000001ff00 */
[----:B------:R-:W-:Y:S02]  /*0160*/  ISETP.GE.AND P1, PT, R0, 0x200, PT ;  /* 0x000002000000780c */ /* 0x000fe40003f26270 */
[----:B------:R-:W-:Y:S01]  /*0170*/  SGXT.U32 R5, R5, 0x6 ;  /* 0x000000060505781a */ /* 0x000fe20000000000 */
[----:B------:R-:W-:-:S03]  /*0180*/  CS2R R6, SRZ ;  /* 0x0000000000067805 */ /* 0x000fc6000001ff00 */
[----:B------:R0:W4:Y:S01]  /*0190*/  @!P0 LDG.E.EL.64 R8, [R16.64+0x100] ;  /* 0x0001000610088981 */ /* 0x000122000c2e1b00 */
[----:B------:R-:W-:-:S04]  /*01a0*/  LOP3.LUT R5, R5, UR4, RZ, 0xfc, !PT ;  /* 0x0000000405057c12 */ /* 0x000fc8000f8efcff */
[C---:B------:R-:W-:Y:S02]  /*01b0*/  ISETP.GE.AND P3, PT, R5.reuse, 0x200, PT ;  /* 0x000002000500780c */ /* 0x040fe40003f66270 */
[----:B------:R0:W5:Y:S01]  /*01c0*/  @!P1 LDG.E.EL.64 R6, [R16.64+0x180] ;  /* 0x0001800610069981 */ /* 0x000162000c2e1b00 */
[----:B------:R-:W-:Y:S01]  /*01d0*/  CS2R R2, SRZ ;  /* 0x0000000000027805 */ /* 0x000fe2000001ff00 */
[----:B------:R-:W-:-:S09]  /*01e0*/  IMAD.WIDE R14, R5, R14, c[0x0][0x160] ;  /* 0x00005800050e7625 */ /* 0x000fd200078e020e */
[----:B------:R1:W5:Y:S01]  /*01f0*/  @!P3 LDG.E.EL.64 R2, [R14.64] ;  /* 0x000000060e02b981 */ /* 0x000362000c2e1b00 */
[----:B0-----:R-:W-:Y:S01]  /*0200*/  IMAD.MOV.U32 R17, RZ, RZ, RZ ;  /* 0x000000ffff117224 */ /* 0x001fe200078e00ff */
[----:B--2---:R-:W-:Y:S02]  /*0210*/  IADD3 R19, P0, R12, 0x7d80, RZ ;  /* 0x00007d800c137810 */ /* 0x004fe40007f1e0ff */
[----:B------:R-:W-:-:S03]  /*0220*/  ISETP.GE.AND P1, PT, R13, RZ, PT ;  /* 0x000000ff0d00720c */ /* 0x000fc60003f26270 */
[----:B------:R-:W-:Y:S01]  /*0230*/  IMAD.X R21, RZ, RZ, R13, P0 ;  /* 0x000000ffff157224 */ /* 0x000fe200000e060d */
[----:B------:R-:W-:Y:S02]  /*0240*/  SEL R12, R19, R12, !P1 ;  /* 0x0000000c130c7207 */ /* 0x000fe40004800000 */
[----:B---3--:R-:W-:Y:S02]  /*0250*/  IADD3 R19, P5, R10, 0x7d80, RZ ;  /* 0x00007d800a137810 */ /* 0x008fe40007fbe0ff */
[----:B------:R-:W-:Y:S02]  /*0260*/  ISETP.GT.AND P0, PT, R18, 0x1ff, PT ;  /* 0x000001ff1200780c */ /* 0x000fe40003f04270 */
[----:B------:R-:W-:Y:S01]  /*0270*/  SEL R13, R21, R13, !P1 ;  /* 0x0000000d150d7207 */ /* 0x000fe20004800000 */
[----:B-1----:R-:W-:Y:S01]  /*0280*/  IMAD.X R15, RZ, RZ, R11, P5 ;  /* 0x000000ffff0f7224 */ /* 0x002fe200028e060b */
[----:B------:R-:W-:Y:S02]  /*0290*/  ISETP.GE.AND P4, PT, R11, RZ, PT ;  /* 0x000000ff0b00720c */ /* 0x000fe40003f86270 */
[----:B------:R-:W-:-:S02]  /*02a0*/  ISETP.LT.U32.AND P2, PT, R12, 0x7d80, PT ;  /* 0x00007d800c00780c */ /* 0x000fc40003f41070 */
[----:B------:R-:W-:Y:S02]  /*02b0*/  SEL R10, R19, R10, !P4 ;  /* 0x0000000a130a7207 */ /* 0x000fe40006000000 */
[----:B------:R-:W-:Y:S02]  /*02c0*/  ISETP.LT.U32.OR.EX P0, PT, R13, RZ, P0, P2 ;  /* 0x000000ff0d00720c */ /* 0x000fe40000701520 */
[----:B----4-:R-:W-:Y:S02]  /*02d0*/  IADD3 R13, P2, R8, 0x7d80, RZ ;  /* 0x00007d80080d7810 */ /* 0x010fe40007f5e0ff */
[----:B------:R-:W-:Y:S02]  /*02e0*/  SEL R11, R15, R11, !P4 ;  /* 0x0000000b0f0b7207 */ /* 0x000fe40006000000 */
[----:B------:R-:W-:Y:S01]  /*02f0*/  ISETP.GT.AND P1, PT, R20, 0x1ff, PT ;  /* 0x000001ff1400780c */ /* 0x000fe20003f24270 */
[----:B------:R-:W-:Y:S01]  /*0300*/  IMAD.X R15, RZ, RZ, R9, P2 ;  /* 0x000000ffff0f7224 */ /* 0x000fe200010e0609 */
[----:B------:R-:W-:-:S02]  /*0310*/  ISETP.LT.U32.AND P4, PT, R10, 0x7d80, PT ;  /* 0x00007d800a00780c */ /* 0x000fc40003f81070 */
[----:B------:R-:W-:Y:S02]  /*0320*/  ISETP.GE.AND P5, PT, R9, RZ, PT ;  /* 0x000000ff0900720c */ /* 0x000fe40003fa6270 */
[----:B------:R-:W-:Y:S02]  /*0330*/  ISETP.LT.U32.OR.EX P1, PT, R11, RZ, P1, P4 ;  /* 0x000000ff0b00720c */ /* 0x000fe40000f21540 */
[----:B------:R-:W-:Y:S02]  /*0340*/  SEL R8, R13, R8, !P5 ;  /* 0x000000080d087207 */ /* 0x000fe40006800000 */
[----:B-----5:R-:W-:Y:S02]  /*0350*/  IADD3 R11, P6, R6, 0x7d80, RZ ;  /* 0x00007d80060b7810 */ /* 0x020fe40007fde0ff */
[----:B------:R-:W-:Y:S02]  /*0360*/  SEL R9, R15, R9, !P5 ;  /* 0x000000090f097207 */ /* 0x000fe40006800000 */
[----:B------:R-:W-:Y:S01]  /*0370*/  ISETP.GE.AND P5, PT, R7, RZ, PT ;  /* 0x000000ff0700720c */ /* 0x000fe20003fa6270 */
[----:B------:R-:W-:Y:S01]  /*0380*/  IMAD.X R13, RZ, RZ, R7, P6 ;  /* 0x000000ffff0d7224 */ /* 0x000fe200030e0607 */
[----:B------:R-:W-:Y:S01]  /*0390*/  ISETP.GT.AND P2, PT, R22, 0x1ff, PT ;  /* 0x000001ff1600780c */ /* 0x000fe20003f44270 */
[----:B------:R-:W-:Y:S01]  /*03a0*/  CS2R R14, SRZ ;  /* 0x00000000000e7805 */ /* 0x000fe2000001ff00 */
[----:B------:R-:W-:-:S02]  /*03b0*/  ISETP.LT.U32.AND P4, PT, R8, 0x7d80, PT ;  /* 0x00007d800800780c */ /* 0x000fc40003f81070 */
[----:B------:R-:W-:Y:S02]  /*03c0*/  SEL R6, R11, R6, !P5 ;  /* 0x000000060b067207 */ /* 0x000fe40006800000 */
[----:B------:R-:W-:Y:S01]  /*03d0*/  ISETP.LT.U32.OR.EX P2, PT, R9, RZ, P2, P4 ;  /* 0x000000ff0900720c */ /* 0x000fe20001741540 */
[----:B------:R-:W-:Y:S01]  /*03e0*/  IMAD.SHL.U32 R9, R2, 0x1000, RZ ;  /* 0x0000100002097824 */ /* 0x000fe200078e00ff */
[----:B------:R-:W-:Y:S02]  /*03f0*/  SEL R7, R13, R7, !P5 ;  /* 0x000000070d077207 */ /* 0x000fe40006800000 */
[----:B------:R-:W-:Y:S01]  /*0400*/  ISETP.GT.AND P4, PT, R0, 0x1ff, PT ;  /* 0x000001ff0000780c */ /* 0x000fe20003f84270 */
[----:B------:R-:W-:Y:S01]  /*0410*/  IMAD.SHL.U32 R0, R4, 0x4, RZ ;  /* 0x0000000404007824 */ /* 0x000fe200078e00ff */
[----:B------:R-:W-:Y:S01]  /*0420*/  ISETP.LT.U32.AND P5, PT, R6, 0x7d80, PT ;  /* 0x00007d800600780c */ /* 0x000fe20003fa1070 */
[----:B------:R-:W-:Y:S01]  /*0430*/  CS2R R12, SRZ ;  /* 0x00000000000c7805 */ /* 0x000fe2000001ff00 */
[----:B------:R-:W-:-:S02]  /*0440*/  SHF.L.U64.HI R8, R2, 0xc, R3 ;  /* 0x0000000c02087819 */ /* 0x000fc40000010203 */
[----:B------:R-:W-:Y:S02]  /*0450*/  IADD3 R2, P6, R9, 0x7d80000, RZ ;  /* 0x07d8000009027810 */ /* 0x000fe40007fde0ff */
[----:B------:R-:W-:Y:S02]  /*0460*/  ISETP.LT.U32.OR.EX P4, PT, R7, RZ, P4, P5 ;  /* 0x000000ff0700720c */ /* 0x000fe40002781550 */
[----:B------:R-:W-:Y:S01]  /*0470*/  ISETP.GE.AND P5, PT, R3, RZ, PT ;  /* 0x000000ff0300720c */ /* 0x000fe20003fa6270 */
[----:B------:R-:W-:Y:S01]  /*0480*/  IMAD.X R7, RZ, RZ, R8, P6 ;  /* 0x000000ffff077224 */ /* 0x000fe200030e0608 */
[----:B------:R-:W-:Y:S02]  /*0490*/  LOP3.LUT R6, R0, 0x4, RZ, 0xc0, !PT ;  /* 0x0000000400067812 */ /* 0x000fe400078ec0ff */
[----:B------:R-:W-:Y:S02]  /*04a0*/  SEL R3, R2, R9, !P5 ;  /* 0x0000000902037207 */ /* 0x000fe40006800000 */
[----:B------:R-:W-:Y:S01]  /*04b0*/  PLOP3.LUT P1, PT, P1, P2, P4, 0x80, 0x0 ;  /* 0x000000000000781c */ /* 0x000fe20000f25040 */
[----:B------:R-:W-:Y:S01]  /*04c0*/  IMAD R2, R5, 0x1000, R6 ;  /* 0x0000100005027824 */ /* 0x000fe200078e0206 */
[----:B------:R-:W-:-:S02]  /*04d0*/  SEL R0, R7, R8, !P5 ;  /* 0x0000000807007207 */ /* 0x000fc40006800000 */
[----:B------:R-:W-:Y:S02]  /*04e0*/  LOP3.LUT R3, R3, R6, RZ, 0xfc, !PT ;  /* 0x0000000603037212 */ /* 0x000fe400078efcff */
[----:B------:R-:W-:Y:S02]  /*04f0*/  PLOP3.LUT P1, PT, P1, P0, PT, 0x80, 0x0 ;  /* 0x000000000000781c */ /* 0x000fe40000f21070 */
[----:B------:R-:W-:-:S11]  /*0500*/  MOV R5, RZ ;  /* 0x000000ff00057202 */ /* 0x000fd60000000f00 */
.L_x_1:
[----:B------:R-:W-:Y:S05]  /*0510*/  @!P1 BRA `(.L_x_0) ;  /* 0x0000084000009947 */ /* 0x000fea0003800000 */
[----:B------:R-:W-:Y:S01]  /*0520*/  LOP3.LUT R23, R2, R14, RZ, 0xfc, !PT ;  /* 0x0000000e02177212 */ /* 0x000fe200078efcff */
[----:B------:R-:W-:Y:S01]  /*0530*/  IMAD.MOV.U32 R22, RZ, RZ, 0x2 ;  /* 0x00000002ff167424 */ /* 0x000fe200078e00ff */
[----:B------:R-:W-:Y:S01]  /*0540*/  CS2R R8, SRZ ;  /* 0x0000000000087805 */ /* 0x000fe2000001ff00 */
[----:B------:R-:W-:Y:S01]  /*0550*/  CS2R R6, SRZ ;  /* 0x0000000000067805 */ /* 0x000fe2000001ff00 */
[----:B------:R-:W-:Y:S01]  /*0560*/  LOP3.LUT R10, R14, R3, RZ, 0xfc, !PT ;  /* 0x000000030e0a7212 */ /* 0x000fe200078efcff */
[----:B------:R-:W-:Y:S01]  /*0570*/  IMAD.WIDE R20, R23, R22, c[0x0][0x170] ;  /* 0x00005c0017147625 */ /* 0x000fe200078e0216 */
[----:B------:R-:W-:Y:S01]  /*0580*/  WARPSYNC 0xffffffff ;  /* 0xffffffff00007948 */ /* 0x000fe20003800000 */
[----:B------:R-:W-:-:S02]  /*0590*/  LOP3.LUT R11, R17, R0, RZ, 0xfc, !PT ;  /* 0x00000000110b7212 */ /* 0x000fc400078efcff */
[----:B------:R-:W-:Y:S01]  /*05a0*/  IMAD.WIDE R22, R23, R22, c[0x0][0x178] ;  /* 0x00005e0017167625 */ /* 0x000fe200078e0216 */
[----:B------:R-:W2:Y:S01]  /*05b0*/  @!P3 LDG.E.EL.64 R8, [R20.64] ;  /* 0x000000061408b981 */ /* 0x000ea2000c2e1b00 */
[----:B------:R-:W-:-:S03]  /*05c0*/  LEA R18, P0, R10, c[0x0][0x168], 0x1 ;  /* 0x00005a000a127a11 */ /* 0x000fc600078008ff */
[----:B------:R-:W3:Y:S01]  /*05d0*/  @!P3 LDG.E.EL.64 R6, [R22.64] ;  /* 0x000000061606b981 */ /* 0x000ee2000c2e1b00 */
[----:B------:R-:W-:Y:S02]  /*05e0*/  LEA.HI.X R19, R10, c[0x0][0x16c], R11, 0x1, P0 ;  /* 0x00005b000a137a11 */ /* 0x000fe400000f0c0b */
[----:B------:R-:W-:Y:S01]  /*05f0*/  CS2R R10, SRZ ;  /* 0x00000000000a7805 */ /* 0x000fe2000001ff00 */
[----:B------:R-:W-:Y:S06]  /*0600*/  BAR.SYNC.DEFER_BLOCKING 0x0 ;  /* 0x0000000000007b1d */ /* 0x000fec0000010000 */
[----:B------:R3:W4:Y:S01]  /*0610*/  @!P3 LDG.E.EL.64 R10, [R18.64] ;  /* 0x00000006120ab981 */ /* 0x000722000c2e1b00 */
[----:B------:R-:W-:-:S05]  /*0620*/  IADD3 R14, P0, R14, 0x8, RZ ;  /* 0x000000080e0e7810 */ /* 0x000fca0007f1e0ff */
[----:B------:R-:W-:Y:S01]  /*0630*/  IMAD.X R17, RZ, RZ, R17, P0 ;  /* 0x000000ffff117224 */ /* 0x000fe200000e0611 */
[----:B------:R-:W-:-:S04]  /*0640*/  ISETP.GE.U32.AND P0, PT, R14, 0x1000, PT ;  /* 0x000010000e00780c */ /* 0x000fc80003f06070 */
[----:B------:R-:W-:Y:S01]  /*0650*/  ISETP.GE.U32.AND.EX P0, PT, R17, RZ, PT, P0 ;  /* 0x000000ff1100720c */ /* 0x000fe20003f06100 */
[----:B--2---:R-:W-:Y:S02]  /*0660*/  IMAD.U32 R27, R8, 0x10000, RZ ;  /* 0x00010000081b7824 */ /* 0x004fe400078e00ff */
[C---:B------:R-:W-:Y:S01]  /*0670*/  IMAD.U32 R25, R9.reuse, 0x10000, RZ ;  /* 0x0001000009197824 */ /* 0x040fe200078e00ff */
[----:B------:R-:W-:Y:S01]  /*0680*/  PRMT R9, R9, 0x7632, R9 ;  /* 0x0000763209097816 */ /* 0x000fe20000000009 */
[C---:B---3--:R-:W-:Y:S01]  /*0690*/  IMAD.U32 R19, R7.reuse, 0x10000, RZ ;  /* 0x0001000007137824 */ /* 0x048fe200078e00ff */
[----:B------:R-:W-:-:S03]  /*06a0*/  PRMT R7, R7, 0x7632, R7 ;  /* 0x0000763207077816 */ /* 0x000fc60000000007 */
[----:B------:R-:W-:Y:S02]  /*06b0*/  IMAD.U32 R23, R9, 0x10000, RZ ;  /* 0x0001000009177824 */ /* 0x000fe400078e00ff */
[----:B------:R-:W-:Y:S02]  /*06c0*/  IMAD.U32 R21, R6, 0x10000, RZ ;  /* 0x0001000006157824 */ /* 0x000fe400078e00ff */
[----:B------:R-:W-:Y:S02]  /*06d0*/  IMAD.U32 R7, R7, 0x10000, RZ ;  /* 0x0001000007077824 */ /* 0x000fe400078e00ff */
[----:B----4-:R-:W-:Y:S01]  /*06e0*/  IMAD.U32 R16, R10, 0x10000, RZ ;  /* 0x000100000a107824 */ /* 0x010fe200078e00ff */
[----:B------:R-:W-:Y:S01]  /*06f0*/  PRMT R10, R8, 0x7632, R10 ;  /* 0x00007632080a7816 */ /* 0x000fe2000000000a */
[----:B------:R-:W-:-:S03]  /*0700*/  IMAD.U32 R24, R11, 0x10000, RZ ;  /* 0x000100000b187824 */ /* 0x000fc600078e00ff */
[----:B------:R-:W-:Y:S01]  /*0710*/  PRMT R11, R10, 0x7632, R11 ;  /* 0x000076320a0b7816 */ /* 0x000fe2000000000b */
[----:B------:R-:W-:-:S03]  /*0720*/  FADD R20, R27, R16 ;  /* 0x000000101b147221 */ /* 0x000fc60000000000 */
[C---:B------:R-:W-:Y:S01]  /*0730*/  PRMT R16, R11.reuse, 0x7632, R16 ;  /* 0x000076320b107816 */ /* 0x040fe20000000010 */
[----:B------:R-:W-:Y:S01]  /*0740*/  IMAD.U32 R10, R10, 0x10000, RZ ;  /* 0x000100000a0a7824 */ /* 0x000fe200078e00ff */
[----:B------:R-:W-:Y:S01]  /*0750*/  PRMT R8, R6, 0x7632, R8 ;  /* 0x0000763206087816 */ /* 0x000fe20000000008 */
[----:B------:R-:W-:Y:S01]  /*0760*/  IMAD.U32 R11, R11, 0x10000, RZ ;  /* 0x000100000b0b7824 */ /* 0x000fe200078e00ff */
[----:B------:R-:W-:Y:S01]  /*0770*/  SHF.L.U32 R16, R16, 0x10, RZ ;  /* 0x0000001010107819 */ /* 0x000fe200000006ff */
[----:B------:R-:W-:Y:S02]  /*0780*/  FADD R24, R25, R24 ;  /* 0x0000001819187221 */ /* 0x000fe40000000000 */
[----:B------:R-:W-:Y:S01]  /*0790*/  FADD R11, R10, R11 ;  /* 0x0000000b0a0b7221 */ /* 0x000fe20000000000 */
[----:B------:R-:W-:Y:S01]  /*07a0*/  IMAD.U32 R6, R8, 0x10000, RZ ;  /* 0x0001000008067824 */ /* 0x000fe200078e00ff */
[----:B------:R-:W-:Y:S01]  /*07b0*/  FADD R16, R23, R16 ;  /* 0x0000001017107221 */ /* 0x000fe20000000000 */
[----:B------:R-:W-:Y:S01]  /*07c0*/  FADD R9, R21, R20 ;  /* 0x0000001415097221 */ /* 0x000fe20000000000 */
[----:B------:R-:W-:Y:S01]  /*07d0*/  FADD R24, R19, R24 ;  /* 0x0000001813187221 */ /* 0x000fe20000000000 */
[----:B------:R-:W-:Y:S01]  /*07e0*/  FADD R6, R6, R11 ;  /* 0x0000000b06067221 */ /* 0x000fe20000000000 */
[----:B------:R-:W-:Y:S01]  /*07f0*/  FADD R16, R7, R16 ;  /* 0x0000001007107221 */ /* 0x000fe20000000000 */
[----:B------:R-:W-:Y:S01]  /*0800*/  @!P3 FFMA R12, R9, R9, R12 ;  /* 0x00000009090cb223 */ /* 0x000fe2000000000c */
[----:B------:R-:W-:Y:S01]  /*0810*/  @!P3 FFMA R5, R24, R24, R5 ;  /* 0x000000181805b223 */ /* 0x000fe20000000005 */
[----:B------:R-:W-:Y:S01]  /*0820*/  @!P3 FFMA R15, R6, R6, R15 ;  /* 0x00000006060fb223 */ /* 0x000fe2000000000f */
[----:B------:R-:W-:Y:S01]  /*0830*/  @!P3 FFMA R13, R16, R16, R13 ;  /* 0x00000010100db223 */ /* 0x000fe2000000000d */
[----:B------:R-:W-:Y:S05]  /*0840*/  @!P0 BRA `(.L_x_1) ;  /* 0xfffffcc000008947 */ /* 0x000fea000383ffff */
[----:B------:R-:W-:Y:S01]  /*0850*/  FADD R12, R12, R15 ;  /* 0x0000000f0c0c7221 */ /* 0x000fe20000000000 */
[----:B------:R-:W-:Y:S01]  /*0860*/  LOP3.LUT R14, R4, 0x1, RZ, 0xc0, !PT ;  /* 0x00000001040e7812 */ /* 0x000fe200078ec0ff */
[----:B------:R-:W-:-:S02]  /*0870*/  IMAD.MOV.U32 R15, RZ, RZ, 0x8 ;  /* 0x00000008ff0f7424 */ /* 0x000fc400078e00ff */
[----:B------:R-:W-:Y:S01]  /*0880*/  FADD R12, R5, R12 ;  /* 0x0000000c050c7221 */ /* 0x000fe20000000000 */
[----:B------:R-:W-:Y:S02]  /*0890*/  IMAD.MOV.U32 R5, RZ, RZ, 0x39800000 ;  /* 0x39800000ff057424 */ /* 0x000fe400078e00ff */
[----:B------:R-:W-:Y:S01]  /*08a0*/  IMAD.WIDE.U32 R14, R14, R15, c[0x0][0x180] ;  /* 0x000060000e0e7625 */ /* 0x000fe200078e000f */
[----:B------:R-:W-:-:S03]  /*08b0*/  FADD R13, R13, R12 ;  /* 0x0000000c0d0d7221 */ /* 0x000fc60000000000 */
[----:B------:R-:W-:Y:S02]  /*08c0*/  IMAD.MOV.U32 R16, RZ, RZ, RZ ;  /* 0x000000ffff107224 */ /* 0x000fe400078e00ff */
[----:B------:R-:W0:Y:S02]  /*08d0*/  SHFL.BFLY PT, R6, R13, 0x1, 0x1f ;  /* 0x0c201f000d067f89 */ /* 0x000e2400000e0000 */
[----:B0-----:R-:W-:Y:S01]  /*08e0*/  FADD R6, R13, R6 ;  /* 0x000000060d067221 */ /* 0x001fe20000000000 */
[----:B------:R-:W-:-:S03]  /*08f0*/  IMAD.MOV.U32 R13, RZ, RZ, RZ ;  /* 0x000000ffff0d7224 */ /* 0x000fc600078e00ff */
[----:B------:R-:W-:-:S04]  /*0900*/  FFMA R6, R6, R5, 9.9999999747524270788e-07 ;  /* 0x358637bd06067423 */ /* 0x000fc80000000005 */
[----:B------:R0:W1:Y:S03]  /*0910*/  MUFU.RSQ R12, R6 ;  /* 0x00000006000c7308 */ /* 0x0000660000001400 */
.L_x_2:
[----:B0-----:R-:W-:Y:S01]  /*0920*/  LOP3.LUT R18, R2, R16, RZ, 0xfc, !PT ;  /* 0x0000001002127212 */ /* 0x001fe200078efcff */
[----:B------:R-:W-:Y:S01]  /*0930*/  IMAD.MOV.U32 R17, RZ, RZ, 0x2 ;  /* 0x00000002ff117424 */ /* 0x000fe200078e00ff */
[----:B0-----:R-:W-:Y:S01]  /*0940*/  LOP3.LUT R6, R16, R3, RZ, 0xfc, !PT ;  /* 0x0000000310067212 */ /* 0x001fe200078efcff */
[----:B------:R-:W-:Y:S01]  /*0950*/  CS2R R8, SRZ ;  /* 0x0000000000087805 */ /* 0x000fe2000001ff00 */
[----:B------:R-:W-:Y:S01]  /*0960*/  LOP3.LUT R7, R13, R0, RZ, 0xfc, !PT ;  /* 0x000000000d077212 */ /* 0x000fe200078efcff */
[----:B------:R-:W-:Y:S01]  /*0970*/  CS2R R4, SRZ ;  /* 0x0000000000047805 */ /* 0x000fe2000001ff00 */
[----:B------:R-:W-:Y:S01]  /*0980*/  LEA R20, P0, R6, c[0x0][0x168], 0x1 ;  /* 0x00005a0006147a11 */ /* 0x000fe200078008ff */
[----:B------:R-:W-:-:S03]  /*0990*/  IMAD.WIDE R22, R18, R17, c[0x0][0x170] ;  /* 0x00005c0012167625 */ /* 0x000fc600078e0211 */
[----:B------:R-:W-:Y:S01]  /*09a0*/  LEA.HI.X R21, R6, c[0x0][0x16c], R7, 0x1, P0 ;  /* 0x00005b0006157a11 */ /* 0x000fe200000f0c07 */
[----:B------:R-:W-:Y:S01]  /*09b0*/  IMAD.WIDE R24, R18, R17, c[0x0][0x178] ;  /* 0x00005e0012187625 */ /* 0x000fe200078e0211 */
[----:B------:R-:W2:Y:S04]  /*09c0*/  @!P3 LDG.E.EF.64 R8, [R22.64] ;  /* 0x000000061608b981 */ /* 0x000ea8000c0e1b00 */
[----:B------:R0:W3:Y:S01]  /*09d0*/  @!P3 LDG.E.EF.64 R4, [R24.64] ;  /* 0x000000061804b981 */ /* 0x0000e2000c0e1b00 */
[----:B------:R-:W-:-:S03]  /*09e0*/  CS2R R10, SRZ ;  /* 0x00000000000a7805 */ /* 0x000fc6000001ff00 */
[----:B------:R4:W5:Y:S04]  /*09f0*/  LDG.E.EL.64 R6, [R14.64] ;  /* 0x000000060e067981 */ /* 0x000968000c2e1b00 */
[----:B------:R-:W-:Y:S06]  /*0a00*/  BAR.SYNC.DEFER_BLOCKING 0x0 ;  /* 0x0000000000007b1d */ /* 0x000fec0000010000 */
[----:B------:R-:W3:Y:S01]  /*0a10*/  @!P3 LDG.E.EF.64 R10, [R20.64] ;  /* 0x00000006140ab981 */ /* 0x000ee2000c0e1b00 */
[----:B------:R-:W-:-:S04]  /*0a20*/  IADD3 R16, P1, R16, 0x8, RZ ;  /* 0x0000000810107810 */ /* 0x000fc80007f3e0ff */
[----:B------:R-:W-:Y:S01]  /*0a30*/  ISETP.GE.U32.AND P0, PT, R16, 0x1000, PT ;  /* 0x000010001000780c */ /* 0x000fe20003f06070 */
[----:B------:R-:W-:Y:S01]  /*0a40*/  IMAD.X R13, RZ, RZ, R13, P1 ;  /* 0x000000ffff0d7224 */ /* 0x000fe200008e060d */
[----:B----4-:R-:W-:-:S04]  /*0a50*/  IADD3 R14, P1, R14, 0x10, RZ ;  /* 0x000000100e0e7810 */ /* 0x010fc80007f3e0ff */
[----:B------:R-:W-:Y:S01]  /*0a60*/  ISETP.GE.U32.AND.EX P0, PT, R13, RZ, PT, P0 ;  /* 0x000000ff0d00720c */ /* 0x000fe20003f06100 */
[----:B------:R-:W-:Y:S02]  /*0a70*/  IMAD.X R15, RZ, RZ, R15, P1 ;  /* 0x000000ffff0f7224 */ /* 0x000fe400008e060f */
[----:B--2---:R-:W-:Y:S01]  /*0a80*/  IMAD.U32 R26, R9, 0x10000, RZ ;  /* 0x00010000091a7824 */ /* 0x004fe200078e00ff */
[C---:B------:R-:W-:Y:S02]  /*0a90*/  PRMT R19, R8.reuse, 0x7632, R19 ;  /* 0x0000763208137816 */ /* 0x040fe40000000013 */
[----:B------:R-:W-:-:S03]  /*0aa0*/  SHF.L.U32 R8, R8, 0x10, RZ ;  /* 0x0000001008087819 */ /* 0x000fc600000006ff */
[----:B------:R-:W-:Y:S01]  /*0ab0*/  IMAD.U32 R19, R19, 0x10000, RZ ;  /* 0x0001000013137824 */ /* 0x000fe200078e00ff */
[C---:B---3--:R-:W-:Y:S01]  /*0ac0*/  PRMT R9, R10.reuse, 0x7632, R9 ;  /* 0x000076320a097816 */ /* 0x048fe20000000009 */
[----:B------:R-:W-:Y:S02]  /*0ad0*/  IMAD.U32 R23, R10, 0x10000, RZ ;  /* 0x000100000a177824 */ /* 0x000fe400078e00ff */
[C---:B0-----:R-:W-:Y:S01]  /*0ae0*/  IMAD.U32 R25, R11.reuse, 0x10000, RZ ;  /* 0x000100000b197824 */ /* 0x041fe200078e00ff */
[----:B------:R-:W-:Y:S01]  /*0af0*/  PRMT R11, R11, 0x7632, R11 ;  /* 0x000076320b0b7816 */ /* 0x000fe2000000000b */
[----:B------:R-:W-:Y:S01]  /*0b00*/  IMAD.U32 R10, R9, 0x10000, RZ ;  /* 0x00010000090a7824 */ /* 0x000fe200078e00ff */
[----:B------:R-:W-:Y:S01]  /*0b10*/  FADD R23, R8, R23 ;  /* 0x0000001708177221 */ /* 0x000fe20000000000 */
[C---:B------:R-:W-:Y:S01]  /*0b20*/  PRMT R8, R4.reuse, 0x7632, R8 ;  /* 0x0000763204087816 */ /* 0x040fe20000000008 */
[----:B------:R-:W-:Y:S01]  /*0b30*/  IMAD.U32 R4, R4, 0x10000, RZ ;  /* 0x0001000004047824 */ /* 0x000fe200078e00ff */
[--C-:B------:R-:W-:Y:S01]  /*0b40*/  FADD R19, R19, R10.reuse ;  /* 0x0000000a13137221 */ /* 0x100fe20000000000 */
[----:B------:R-:W-:Y:S01]  /*0b50*/  PRMT R10, R9, 0x7632, R10 ;  /* 0x00007632090a7816 */ /* 0x000fe2000000000a */
[----:B------:R-:W-:Y:S01]  /*0b60*/  IMAD.U32 R11, R11, 0x10000, RZ ;  /* 0x000100000b0b7824 */ /* 0x000fe200078e00ff */
[C---:B------:R-:W-:Y:S01]  /*0b70*/  PRMT R9, R5.reuse, 0x7632, R9 ;  /* 0x0000763205097816 */ /* 0x040fe20000000009 */
[----:B------:R-:W-:Y:S01]  /*0b80*/  FADD R26, R26, R25 ;  /* 0x000000191a1a7221 */ /* 0x000fe20000000000 */
[----:B------:R-:W-:Y:S01]  /*0b90*/  IMAD.U32 R5, R5, 0x10000, RZ ;  /* 0x0001000005057824 */ /* 0x000fe200078e00ff */
[----:B------:R-:W-:Y:S01]  /*0ba0*/  SHF.L.U32 R8, R8, 0x10, RZ ;  /* 0x0000001008087819 */ /* 0x000fe200000006ff */
[----:B------:R-:W-:Y:S01]  /*0bb0*/  IMAD.U32 R10, R10, 0x10000, RZ ;  /* 0x000100000a0a7824 */ /* 0x000fe200078e00ff */
[----:B------:R-:W-:Y:S01]  /*0bc0*/  FADD R23, R4, R23 ;  /* 0x0000001704177221 */ /* 0x000fe20000000000 */
[----:B------:R-:W-:Y:S01]  /*0bd0*/  IMAD.U32 R9, R9, 0x10000, RZ ;  /* 0x0001000009097824 */ /* 0x000fe200078e00ff */
[----:B-----5:R-:W-:Y:S01]  /*0be0*/  PRMT R4, R6, 0x7632, R4 ;  /* 0x0000763206047816 */ /* 0x020fe20000000004 */
[----:B------:R-:W-:Y:S01]  /*0bf0*/  FADD R10, R10, R11 ;  /* 0x0000000b0a0a7221 */ /* 0x000fe20000000000 */
[----:B------:R-:W-:Y:S01]  /*0c00*/  FADD R11, R5, R26 ;  /* 0x0000001a050b7221 */ /* 0x000fe20000000000 */
[----:B------:R-:W-:Y:S01]  /*0c10*/  FADD R19, R8, R19 ;  /* 0x0000001308137221 */ /* 0x000fe20000000000 */
[----:B------:R-:W-:Y:S01]  /*0c20*/  PRMT R5, R7, 0x7632, R5 ;  /* 0x0000763207057816 */ /* 0x000fe20000000005 */
[----:B------:R-:W-:Y:S01]  /*0c30*/  FADD R9, R9, R10 ;  /* 0x0000000a09097221 */ /* 0x000fe20000000000 */
[----:B------:R-:W-:Y:S01]  /*0c40*/  IMAD.U32 R6, R6, 0x10000, RZ ;  /* 0x0001000006067824 */ /* 0x000fe200078e00ff */
[----:B-1----:R-:W-:Y:S01]  /*0c50*/  FMUL R23, R12, R23 ;  /* 0x000000170c177220 */ /* 0x002fe20000400000 */
[----:B------:R-:W-:Y:S01]  /*0c60*/  IMAD.U32 R4, R4, 0x10000, RZ ;  /* 0x0001000004047824 */ /* 0x000fe200078e00ff */
[C---:B------:R-:W-:Y:S01]  /*0c70*/  FMUL R19, R12.reuse, R19 ;  /* 0x000000130c137220 */ /* 0x040fe20000400000 */
[----:B------:R-:W-:Y:S01]  /*0c80*/  IMAD.U32 R7, R7, 0x10000, RZ ;  /* 0x0001000007077824 */ /* 0x000fe200078e00ff */
[C---:B------:R-:W-:Y:S01]  /*0c90*/  FMUL R10, R12.reuse, R11 ;  /* 0x0000000b0c0a7220 */ /* 0x040fe20000400000 */
[----:B------:R-:W-:Y:S01]  /*0ca0*/  IMAD.U32 R5, R5, 0x10000, RZ ;  /* 0x0001000005057824 */ /* 0x000fe200078e00ff */
[----:B------:R-:W-:Y:S01]  /*0cb0*/  FMUL R8, R12, R9 ;  /* 0x000000090c087220 */ /* 0x000fe20000400000 */
[----:B------:R-:W-:Y:S01]  /*0cc0*/  FMUL R6, R6, R23 ;  /* 0x0000001706067220 */ /* 0x000fe20000400000 */
[----:B------:R-:W-:Y:S01]  /*0cd0*/  FMUL R19, R4, R19 ;  /* 0x0000001304137220 */ /* 0x000fe20000400000 */
[----:B------:R-:W-:Y:S01]  /*0ce0*/  FMUL R7, R7, R10 ;  /* 0x0000000a07077220 */ /* 0x000fe20000400000 */
[----:B------:R-:W-:-:S03]  /*0cf0*/  FMUL R8, R5, R8 ;  /* 0x0000000805087220 */ /* 0x000fc60000400000 */
[----:B------:R-:W-:Y:S01]  /*0d00*/  F2FP.BF16.PACK_AB R6, R19, R6 ;  /* 0x000000061306723e */ /* 0x000fe200000010ff */
[----:B------:R-:W-:Y:S01]  /*0d10*/  IMAD.WIDE R18, R18, R17, c[0x0][0x188] ;  /* 0x0000620012127625 */ /* 0x000fe200078e0211 */
[----:B------:R-:W-:-:S05]  /*0d20*/  F2FP.BF16.PACK_AB R7, R8, R7 ;  /* 0x000000070807723e */ /* 0x000fca00000010ff */
[----:B------:R0:W-:Y:S01]  /*0d30*/  @!P3 STG.E.64 [R18.64], R6 ;  /* 0x000000061200b986 */ /* 0x0001e2000c101b06 */
[----:B------:R-:W-:Y:S05]  /*0d40*/  @!P0 BRA `(.L_x_2) ;  /* 0xfffffbd000008947 */ /* 0x000fea000383ffff */
[----:B------:R-:W-:Y:S05]  /*0d50*/  EXIT ;  /* 0x000000000000794d */ /* 0x000fea0003800000 */
.L_x_0:
[----:B------:R-:W-:Y:S01]  /*0d60*/  MOV R0, 0x0 ;  /* 0x0000000000007802 */ /* 0x000fe20000000f00 */
[----:B------:R-:W-:Y:S01]  /*0d70*/  IMAD.MOV.U32 R4, RZ, RZ, c[0x4][0x18] ;  /* 0x01000600ff047624 */ /* 0x000fe200078e00ff */
[----:B------:R-:W-:Y:S01]  /*0d80*/  MOV R5, c[0x4][0x1c] ;  /* 0x0100070000057a02 */ /* 0x000fe20000000f00 */
[----:B------:R-:W-:Y:S01]  /*0d90*/  IMAD.MOV.U32 R6, RZ, RZ, c[0x4][0x10] ;  /* 0x01000400ff067624 */ /* 0x000fe200078e00ff */
[----:B------:R0:W1:Y:S01]  /*0da0*/  LDC.64 R2, c[0x4][R0] ;  /* 0x0100000000027b82 */ /* 0x0000620000000a00 */
[----:B------:R-:W-:Y:S02]  /*0db0*/  IMAD.MOV.U32 R7, RZ, RZ, c[0x4][0x14] ;  /* 0x01000500ff077624 */ /* 0x000fe400078e00ff */
[----:B------:R-:W-:Y:S02]  /*0dc0*/  IMAD.MOV.U32 R8, RZ, RZ, 0x2b ;  /* 0x0000002bff087424 */ /* 0x000fe400078e00ff */
[----:B------:R-:W-:-:S02]  /*0dd0*/  IMAD.MOV.U32 R10, RZ, RZ, c[0x4][0x8] ;  /* 0x01000200ff0a7624 */ /* 0x000fc400078e00ff */
[----:B------:R-:W-:Y:S02]  /*0de0*/  IMAD.MOV.U32 R11, RZ, RZ, c[0x4][0xc] ;  /* 0x01000300ff0b7624 */ /* 0x000fe400078e00ff */
[----:B------:R-:W-:Y:S02]  /*0df0*/  IMAD.MOV.U32 R12, RZ, RZ, 0x1 ;  /* 0x00000001ff0c7424 */ /* 0x000fe400078e00ff */
[----:B------:R-:W-:Y:S02]  /*0e00*/  IMAD.MOV.U32 R13, RZ, RZ, RZ ;  /* 0x000000ffff0d7224 */ /* 0x000fe400078e00ff */
[----:B0-----:R-:W-:Y:S01]  /*0e10*/  LEPC R14 ;  /* 0x00000000000e734e */ /* 0x001fe20000000000 */
[----:B------:R-:W-:Y:S02]  /*0e20*/  MOV R9, 0xe90 ;  /* 0x00000e9000097802 */ /* 0x000fe40000000f00 */
[----:B------:R-:W-:Y:S02]  /*0e30*/  MOV R20, 0xe10 ;  /* 0x00000e1000147802 */ /* 0x000fe40000000f00 */
[----:B------:R-:W-:Y:S02]  /*0e40*/  MOV R21, 0x0 ;  /* 0x0000000000157802 */ /* 0x000fe40000000f00 */
[----:B------:R-:W-:-:S02]  /*0e50*/  MOV R0, 0x0 ;  /* 0x0000000000007802 */ /* 0x000fc40000000f00 */
[----:B------:R-:W-:-:S04]  /*0e60*/  IADD3 R20, P0, P1, -R20, R9, R14 ;  /* 0x0000000914147210 */ /* 0x000fc8000791e10e */
[----:B------:R-:W-:-:S04]  /*0e70*/  IADD3.X R21, ~R0, R21, R15, P0, P1 ;  /* 0x0000001500157210 */ /* 0x000fc800007e250f */
[----:B-1----:R-:W-:Y:S05]  /*0e80*/  CALL.ABS.NOINC R2 ;  /* 0x0000000002007343 */ /* 0x002fea0003c00000 */
.L_x_3:
[----:B------:R-:W-:-:S00]  /*0e90*/  BRA `(.L_x_3) ;  /* 0xfffffff000007947 */ /* 0x000fc0000383ffff */
[----:B------:R-:W-:-:S00]  /*0ea0*/  NOP ;  /* 0x0000000000007918 */ /* 0x000fc00000000000 */
        /* <DEDUP_REMOVED lines=13> */
.L_x_4:


//--------------------- .nv.global.init           --------------------------
	.section	.nv.global.init,"aw",@progbits
.nv.global.init:
	.type		assertFunc_0,@object
	.size		assertFunc_0,(_$_str - assertFunc_0)
assertFunc_0:
        /*0000*/ 	.byte	0x75, 0x6e, 0x6b, 0x6e, 0x6f, 0x77, 0x6e, 0x00
	.type		_$_str,@object
	.size		_$_str,(assertMessage_0 - _$_str)
_$_str:
        /*0008*/ 	.byte	0x5f, 0x5f, 0x43, 0x55, 0x44, 0x41, 0x5f, 0x46, 0x54, 0x5a, 0x00
	.type		assertMessage_0,@object
	.size		assertMessage_0,(assertFile_0 - assertMessage_0)
assertMessage_0:
        /*0013*/ 	.byte	0x69, 0x6e, 0x64, 0x65, 0x78, 0x20, 0x6f, 0x75, 0x74, 0x20, 0x6f, 0x66, 0x20, 0x62, 0x6f, 0x75
        /*0023*/ 	.byte	0x6e, 0x64, 0x73, 0x3a, 0x20, 0x30, 0x20, 0x3c, 0x3d, 0x20, 0x74, 0x6d, 0x70, 0x34, 0x20, 0x3c
        /*0033*/ 	.byte	0x20, 0x33, 0x32, 0x31, 0x32, 0x38, 0x00
	.type		assertFile_0,@object
	.size		assertFile_0,(.L_1 - assertFile_0)
assertFile_0:
        /*003a*/ 	.byte	0x2f, 0x74, 0x6d, 0x70, 0x2f, 0x74, 0x6f, 0x72, 0x63, 0x68, 0x69, 0x6e, 0x64, 0x75, 0x63, 0x74
        /*004a*/ 	.byte	0x6f, 0x72, 0x5f, 0x72, 0x6f, 0x6f, 0x74, 0x2f, 0x76, 0x6b, 0x2f, 0x63, 0x76, 0x6b, 0x61, 0x65
        /*005a*/ 	.byte	0x62, 0x78, 0x79, 0x6f, 0x6d, 0x6f, 0x78, 0x73, 0x71, 0x61, 0x78, 0x61, 0x76, 0x6c, 0x6c, 0x72
        /*006a*/ 	.byte	0x66, 0x69, 0x62, 0x7a, 0x63, 0x78, 0x6c, 0x76, 0x79, 0x78, 0x64, 0x75, 0x34, 0x6f, 0x6d, 0x77
        /*007a*/ 	.byte	0x61, 0x34, 0x72, 0x79, 0x79, 0x72, 0x7a, 0x6d, 0x6a, 0x63, 0x61, 0x7a, 0x6e, 0x67, 0x6a, 0x2e
        /*008a*/ 	.byte	0x70, 0x79, 0x00
.L_1:


//--------------------- SYMBOLS --------------------------

	.type		__assertfail,@function
